//
// Generated by NVIDIA NVVM Compiler
//
// Compiler Build ID: CL-36424714
// Cuda compilation tools, release 13.0, V13.0.88
// Based on NVVM 20.0.0
//

.version 9.0
.target sm_100
.address_size 64

	// .globl	_Z11fused_axpbyfPKffS0_Pfii

.visible .entry _Z11fused_axpbyfPKffS0_Pfii(
	.param .f32 _Z11fused_axpbyfPKffS0_Pfii_param_0,
	.param .u64 .ptr .align 1 _Z11fused_axpbyfPKffS0_Pfii_param_1,
	.param .f32 _Z11fused_axpbyfPKffS0_Pfii_param_2,
	.param .u64 .ptr .align 1 _Z11fused_axpbyfPKffS0_Pfii_param_3,
	.param .u64 .ptr .align 1 _Z11fused_axpbyfPKffS0_Pfii_param_4,
	.param .u32 _Z11fused_axpbyfPKffS0_Pfii_param_5,
	.param .u32 _Z11fused_axpbyfPKffS0_Pfii_param_6
)
{
	.reg .pred 	%p<4>;
	.reg .b32 	%r<12>;
	.reg .b32 	%f<7>;
	.reg .b64 	%rd<11>;

	ld.param.f32 	%f1, [_Z11fused_axpbyfPKffS0_Pfii_param_0];
	ld.param.u64 	%rd1, [_Z11fused_axpbyfPKffS0_Pfii_param_1];
	ld.param.f32 	%f2, [_Z11fused_axpbyfPKffS0_Pfii_param_2];
	ld.param.u64 	%rd2, [_Z11fused_axpbyfPKffS0_Pfii_param_3];
	ld.param.u64 	%rd3, [_Z11fused_axpbyfPKffS0_Pfii_param_4];
	ld.param.u32 	%r4, [_Z11fused_axpbyfPKffS0_Pfii_param_5];
	ld.param.u32 	%r3, [_Z11fused_axpbyfPKffS0_Pfii_param_6];
	mov.u32 	%r5, %ctaid.x;
	mov.u32 	%r6, %ntid.x;
	mov.u32 	%r7, %tid.x;
	mad.lo.s32 	%r1, %r5, %r6, %r7;
	mov.u32 	%r8, %ctaid.y;
	mov.u32 	%r9, %ntid.y;
	mov.u32 	%r10, %tid.y;
	mad.lo.s32 	%r2, %r8, %r9, %r10;
	setp.ge.s32 	%p1, %r2, %r4;
	setp.ge.s32 	%p2, %r1, %r3;
	or.pred  	%p3, %p1, %p2;
	@%p3 bra 	$L__BB0_2;
	cvta.to.global.u64 	%rd4, %rd1;
	cvta.to.global.u64 	%rd5, %rd2;
	cvta.to.global.u64 	%rd6, %rd3;
	mad.lo.s32 	%r11, %r3, %r2, %r1;
	mul.wide.s32 	%rd7, %r11, 4;
	add.s64 	%rd8, %rd4, %rd7;
	ld.global.f32 	%f3, [%rd8];
	add.s64 	%rd9, %rd5, %rd7;
	ld.global.f32 	%f4, [%rd9];
	mul.f32 	%f5, %f2, %f4;
	fma.rn.f32 	%f6, %f1, %f3, %f5;
	add.s64 	%rd10, %rd6, %rd7;
	st.global.f32 	[%rd10], %f6;
$L__BB0_2:
	ret;

}


// ===== COMPILED SASS (sm_100) =====

	.target	sm_100

	.elftype	@"ET_EXEC"


//--------------------- .note.nv.tkinfo           --------------------------
	.section	.note.nv.tkinfo,"",@"SHT_NOTE"
	.sectionflags	@"SHF_NOTE_NV_TKINFO"
	.tkinfo
        /*0018*/ 	.word	0x00000002
        /*0030*/ 	.string	""
        /*0030*/ 	.string	"ptxas"
        /*0030*/ 	.string	"Cuda compilation tools, release 13.0, V13.0.88"
        /*0030*/ 	.string	"Build cuda_13.0.r13.0/compiler.36424714_0"
        /*0030*/ 	.string	"-arch sm_100 -m 64 "



//--------------------- .note.nv.cuinfo           --------------------------
	.section	.note.nv.cuinfo,"",@"SHT_NOTE"
	.sectionflags	@"SHF_NOTE_NV_CUINFO"
        /*0018*/ 	.short	0x0002
        /*001a*/ 	.short	0x0064
        /*001c*/ 	.short	0x0082
	.zero		2


//--------------------- .nv.info                  --------------------------
	.section	.nv.info,"",@"SHT_CUDA_INFO"
	.align	4


	//----- nvinfo : EIATTR_REGCOUNT
	.align		4
        /*0000*/ 	.byte	0x04, 0x2f
        /*0002*/ 	.short	(.L_1 - .L_0)
	.align		4
.L_0:
        /*0004*/ 	.word	index@(_Z11fused_axpbyfPKffS0_Pfii)
        /*0008*/ 	.word	0x0000000e


	//----- nvinfo : EIATTR_FRAME_SIZE
	.align		4
.L_1:
        /*000c*/ 	.byte	0x04, 0x11
        /*000e*/ 	.short	(.L_3 - .L_2)
	.align		4
.L_2:
        /*0010*/ 	.word	index@(_Z11fused_axpbyfPKffS0_Pfii)
        /*0014*/ 	.word	0x00000000


	//----- nvinfo : EIATTR_MIN_STACK_SIZE
	.align		4
.L_3:
        /*0018*/ 	.byte	0x04, 0x12
        /*001a*/ 	.short	(.L_5 - .L_4)
	.align		4
.L_4:
        /*001c*/ 	.word	index@(_Z11fused_axpbyfPKffS0_Pfii)
        /*0020*/ 	.word	0x00000000
.L_5:


//--------------------- .nv.compat                --------------------------
	.section	.nv.compat,"",@"SHT_CUDA_COMPAT_INFO"
	.align	4
        /*0000*/ 	.byte	0x02, 0x09, 0x00, 0x00, 0x02, 0x02, 0x01, 0x00, 0x02, 0x05, 0x05, 0x00, 0x03, 0x07, 0x01, 0x01
        /*0010*/ 	.byte	0x02, 0x03, 0x00, 0x00, 0x02, 0x06, 0x01, 0x00, 0x04, 0x0b, 0x08, 0x00, 0x09, 0x00, 0x00, 0x00
        /*0020*/ 	.byte	0x00, 0x00, 0x00, 0x00


//--------------------- .nv.info._Z11fused_axpbyfPKffS0_Pfii --------------------------
	.section	.nv.info._Z11fused_axpbyfPKffS0_Pfii,"",@"SHT_CUDA_INFO"
	.sectionflags	@""
	.align	4


	//----- nvinfo : EIATTR_CUDA_API_VERSION
	.align		4
        /*0000*/ 	.byte	0x04, 0x37
        /*0002*/ 	.short	(.L_7 - .L_6)
.L_6:
        /*0004*/ 	.word	0x00000082


	//----- nvinfo : EIATTR_KPARAM_INFO
	.align		4
.L_7:
        /*0008*/ 	.byte	0x04, 0x17
        /*000a*/ 	.short	(.L_9 - .L_8)
.L_8:
        /*000c*/ 	.word	0x00000000
        /*0010*/ 	.short	0x0006
        /*0012*/ 	.short	0x002c
        /*0014*/ 	.byte	0x00, 0xf0, 0x11, 0x00


	//----- nvinfo : EIATTR_KPARAM_INFO
	.align		4
.L_9:
        /*0018*/ 	.byte	0x04, 0x17
        /*001a*/ 	.short	(.L_11 - .L_10)
.L_10:
        /*001c*/ 	.word	0x00000000
        /*0020*/ 	.short	0x0005
        /*0022*/ 	.short	0x0028
        /*0024*/ 	.byte	0x00, 0xf0, 0x11, 0x00


	//----- nvinfo : EIATTR_KPARAM_INFO
	.align		4
.L_11:
        /*0028*/ 	.byte	0x04, 0x17
        /*002a*/ 	.short	(.L_13 - .L_12)
.L_12:
        /*002c*/ 	.word	0x00000000
        /*0030*/ 	.short	0x0004
        /*0032*/ 	.short	0x0020
        /*0034*/ 	.byte	0x00, 0xf5, 0x21, 0x00


	//----- nvinfo : EIATTR_KPARAM_INFO
	.align		4
.L_13:
        /*0038*/ 	.byte	0x04, 0x17
        /*003a*/ 	.short	(.L_15 - .L_14)
.L_14:
        /*003c*/ 	.word	0x00000000
        /*0040*/ 	.short	0x0003
        /*0042*/ 	.short	0x0018
        /*0044*/ 	.byte	0x00, 0xf5, 0x21, 0x00


	//----- nvinfo : EIATTR_KPARAM_INFO
	.align		4
.L_15:
        /*0048*/ 	.byte	0x04, 0x17
        /*004a*/ 	.short	(.L_17 - .L_16)
.L_16:
        /*004c*/ 	.word	0x00000000
        /*0050*/ 	.short	0x0002
        /*0052*/ 	.short	0x0010
        /*0054*/ 	.byte	0x00, 0xf0, 0x11, 0x00


	//----- nvinfo : EIATTR_KPARAM_INFO
	.align		4
.L_17:
        /*0058*/ 	.byte	0x04, 0x17
        /*005a*/ 	.short	(.L_19 - .L_18)
.L_18:
        /*005c*/ 	.word	0x00000000
        /*0060*/ 	.short	0x0001
        /*0062*/ 	.short	0x0008
        /*0064*/ 	.byte	0x00, 0xf5, 0x21, 0x00


	//----- nvinfo : EIATTR_KPARAM_INFO
	.align		4
.L_19:
        /*0068*/ 	.byte	0x04, 0x17
        /*006a*/ 	.short	(.L_21 - .L_20)
.L_20:
        /*006c*/ 	.word	0x00000000
        /*0070*/ 	.short	0x0000
        /*0072*/ 	.short	0x0000
        /*0074*/ 	.byte	0x00, 0xf0, 0x11, 0x00


	//----- nvinfo : EIATTR_SPARSE_MMA_MASK
	.align		4
.L_21:
        /*0078*/ 	.byte	0x03, 0x50
        /*007a*/ 	.short	0x0000


	//----- nvinfo : EIATTR_MAXREG_COUNT
	.align		4
        /*007c*/ 	.byte	0x03, 0x1b
        /*007e*/ 	.short	0x00ff


	//----- nvinfo : EIATTR_MERCURY_ISA_VERSION
	.align		4
        /*0080*/ 	.byte	0x03, 0x5f
        /*0082*/ 	.short	0x0101


	//----- nvinfo : EIATTR_VRC_CTA_INIT_COUNT
	.align		4
        /*0084*/ 	.byte	0x02, 0x4a
	.zero		1
	.zero		1


	//----- nvinfo : EIATTR_EXIT_INSTR_OFFSETS
	.align		4
        /*0088*/ 	.byte	0x04, 0x1c
        /*008a*/ 	.short	(.L_23 - .L_22)


	//   ....[0]....
.L_22:
        /*008c*/ 	.word	0x000000c0


	//   ....[1]....
        /*0090*/ 	.word	0x000001c0


	//----- nvinfo : EIATTR_CBANK_PARAM_SIZE
	.align		4
.L_23:
        /*0094*/ 	.byte	0x03, 0x19
        /*0096*/ 	.short	0x0030


	//----- nvinfo : EIATTR_PARAM_CBANK
	.align		4
        /*0098*/ 	.byte	0x04, 0x0a
        /*009a*/ 	.short	(.L_25 - .L_24)
	.align		4
.L_24:
        /*009c*/ 	.word	index@(.nv.constant0._Z11fused_axpbyfPKffS0_Pfii)
        /*00a0*/ 	.short	0x0380
        /*00a2*/ 	.short	0x0030


	//----- nvinfo : EIATTR_SW_WAR
	.align		4
.L_25:
        /*00a4*/ 	.byte	0x04, 0x36
        /*00a6*/ 	.short	(.L_27 - .L_26)
.L_26:
        /*00a8*/ 	.word	0x00000008
.L_27:


//--------------------- .nv.callgraph             --------------------------
	.section	.nv.callgraph,"",@"SHT_CUDA_CALLGRAPH"
	.align	4
	.sectionentsize	8
	.align		4
        /*0000*/ 	.word	0x00000000
	.align		4
        /*0004*/ 	.word	0xffffffff
	.align		4
        /*0008*/ 	.word	0x00000000
	.align		4
        /*000c*/ 	.word	0xfffffffe
	.align		4
        /*0010*/ 	.word	0x00000000
	.align		4
        /*0014*/ 	.word	0xfffffffd
	.align		4
        /*0018*/ 	.word	0x00000000
	.align		4
        /*001c*/ 	.word	0xfffffffc


//--------------------- .text._Z11fused_axpbyfPKffS0_Pfii --------------------------
	.section	.text._Z11fused_axpbyfPKffS0_Pfii,"ax",@progbits
	.align	128
        .global         _Z11fused_axpbyfPKffS0_Pfii
        .type           _Z11fused_axpbyfPKffS0_Pfii,@function
        .size           _Z11fused_axpbyfPKffS0_Pfii,(.L_x_1 - _Z11fused_axpbyfPKffS0_Pfii)
        .other          _Z11fused_axpbyfPKffS0_Pfii,@"STO_CUDA_ENTRY STV_DEFAULT"
_Z11fused_axpbyfPKffS0_Pfii:
.text._Z11fused_axpbyfPKffS0_Pfii:
[----:B------:R-:W-:Y:S01]  /*0000*/  LDC R1, c[0x0][0x37c] ;  /* 0x0000df00ff017b82 */ /* 0x000fe20000000800 */
[----:B------:R-:W0:Y:S07]  /*0010*/  S2R R3, SR_TID.X ;  /* 0x0000000000037919 */ /* 0x000e2e0000002100 */
[----:B------:R-:W0:Y:S01]  /*0020*/  S2UR UR4, SR_CTAID.X ;  /* 0x00000000000479c3 */ /* 0x000e220000002500 */
[----:B------:R-:W1:Y:S01]  /*0030*/  LDCU.64 UR6, c[0x0][0x3a8] ;  /* 0x00007500ff0677ac */ /* 0x000e620008000a00 */
[----:B------:R-:W2:Y:S06]  /*0040*/  S2R R2, SR_TID.Y ;  /* 0x0000000000027919 */ /* 0x000eac0000002200 */
[----:B------:R-:W0:Y:S08]  /*0050*/  LDC R0, c[0x0][0x360] ;  /* 0x0000d800ff007b82 */ /* 0x000e300000000800 */
[----:B------:R-:W2:Y:S08]  /*0060*/  S2UR UR5, SR_CTAID.Y ;  /* 0x00000000000579c3 */ /* 0x000eb00000002600 */
[----:B------:R-:W2:Y:S01]  /*0070*/  LDC R7, c[0x0][0x364] ;  /* 0x0000d900ff077b82 */ /* 0x000ea20000000800 */
[----:B0-----:R-:W-:-:S05]  /*0080*/  IMAD R0, R0, UR4, R3 ;  /* 0x0000000400007c24 */ /* 0x001fca000f8e0203 */
[----:B-1----:R-:W-:Y:S01]  /*0090*/  ISETP.GE.AND P0, PT, R0, UR7, PT ;  /* 0x0000000700007c0c */ /* 0x002fe2000bf06270 */
[----:B--2---:R-:W-:-:S05]  /*00a0*/  IMAD R7, R7, UR5, R2 ;  /* 0x0000000507077c24 */ /* 0x004fca000f8e0202 */
[----:B------:R-:W-:-:S13]  /*00b0*/  ISETP.GE.OR P0, PT, R7, UR6, P0 ;  /* 0x0000000607007c0c */ /* 0x000fda0008706670 */
[----:B------:R-:W-:Y:S05]  /*00c0*/  @P0 EXIT ;  /* 0x000000000000094d */ /* 0x000fea0003800000 */
[----:B------:R-:W0:Y:S01]  /*00d0*/  LDC.64 R4, c[0x0][0x398] ;  /* 0x0000e600ff047b82 */ /* 0x000e220000000a00 */
[----:B------:R-:W1:Y:S01]  /*00e0*/  LDCU.64 UR4, c[0x0][0x358] ;  /* 0x00006b00ff0477ac */ /* 0x000e620008000a00 */
[----:B------:R-:W-:Y:S01]  /*00f0*/  IMAD R9, R7, UR7, R0 ;  /* 0x0000000707097c24 */ /* 0x000fe2000f8e0200 */
[----:B------:R-:W2:Y:S05]  /*0100*/  LDCU UR6, c[0x0][0x390] ;  /* 0x00007200ff0677ac */ /* 0x000eaa0008000800 */
[----:B------:R-:W3:Y:S01]  /*0110*/  LDC.64 R2, c[0x0][0x388] ;  /* 0x0000e200ff027b82 */ /* 0x000ee20000000a00 */
[----:B------:R-:W4:Y:S07]  /*0120*/  LDCU UR8, c[0x0][0x380] ;  /* 0x00007000ff0877ac */ /* 0x000f2e0008000800 */
[----:B------:R-:W5:Y:S01]  /*0130*/  LDC.64 R6, c[0x0][0x3a0] ;  /* 0x0000e800ff067b82 */ /* 0x000f620000000a00 */
[----:B0-----:R-:W-:-:S06]  /*0140*/  IMAD.WIDE R4, R9, 0x4, R4 ;  /* 0x0000000409047825 */ /* 0x001fcc00078e0204 */
[----:B-1----:R-:W2:Y:S01]  /*0150*/  LDG.E R4, desc[UR4][R4.64] ;  /* 0x0000000404047981 */ /* 0x002ea2000c1e1900 */
[----:B---3--:R-:W-:-:S06]  /*0160*/  IMAD.WIDE R2, R9, 0x4, R2 ;  /* 0x0000000409027825 */ /* 0x008fcc00078e0202 */
[----:B------:R-:W4:Y:S01]  /*0170*/  LDG.E R2, desc[UR4][R2.64] ;  /* 0x0000000402027981 */ /* 0x000f22000c1e1900 */
[----:B-----5:R-:W-:-:S04]  /*0180*/  IMAD.WIDE R6, R9, 0x4, R6 ;  /* 0x0000000409067825 */ /* 0x020fc800078e0206 */
[----:B--2---:R-:W-:-:S04]  /*0190*/  FMUL R11, R4, UR6 ;  /* 0x00000006040b7c20 */ /* 0x004fc80008400000 */
[----:B----4-:R-:W-:-:S05]  /*01a0*/  FFMA R11, R2, UR8, R11 ;  /* 0x00000008020b7c23 */ /* 0x010fca000800000b */
[----:B------:R-:W-:Y:S01]  /*01b0*/  STG.E desc[UR4][R6.64], R11 ;  /* 0x0000000b06007986 */ /* 0x000fe2000c101904 */
[----:B------:R-:W-:Y:S05]  /*01c0*/  EXIT ;  /* 0x000000000000794d */ /* 0x000fea0003800000 */
.L_x_0:
[----:B------:R-:W-:-:S00]  /*01d0*/  BRA `(.L_x_0) ;  /* 0xfffffffc00fc7947 */ /* 0x000fc0000383ffff */
[----:B------:R-:W-:-:S00]  /*01e0*/  NOP ;  /* 0x0000000000007918 */ /* 0x000fc00000000000 */
        /* <DEDUP_REMOVED lines=9> */
.L_x_1:


//--------------------- .nv.shared.reserved.0     --------------------------
	.section	.nv.shared.reserved.0,"aw",@nobits
	.weak		__nv_reservedSMEM_offset_0_alias
	.size		__nv_reservedSMEM_offset_0_alias, 0, 64
	.other		__nv_reservedSMEM_offset_0_alias,@"STO_CUDA_RESERVED_SHARED STV_DEFAULT"
__nv_reservedSMEM_offset_0_alias:
	.zero		0
	.zero		64


//--------------------- .nv.constant0._Z11fused_axpbyfPKffS0_Pfii --------------------------
	.section	.nv.constant0._Z11fused_axpbyfPKffS0_Pfii,"a",@progbits
	.sectionflags	@""
	.align	4
.nv.constant0._Z11fused_axpbyfPKffS0_Pfii:
	.zero		944


//--------------------- SYMBOLS --------------------------

	.type		.nv.reservedSmem.offset0,@object
	.size		.nv.reservedSmem.offset0,0x4
